//
// Generated by NVIDIA NVVM Compiler
//
// Compiler Build ID: CL-36424714
// Cuda compilation tools, release 13.0, V13.0.88
// Based on NVVM 20.0.0
//

.version 9.0
.target sm_100
.address_size 64

	// .globl	_Z16multiplyMatricesPiS_S_i

.visible .entry _Z16multiplyMatricesPiS_S_i(
	.param .u64 .ptr .align 1 _Z16multiplyMatricesPiS_S_i_param_0,
	.param .u64 .ptr .align 1 _Z16multiplyMatricesPiS_S_i_param_1,
	.param .u64 .ptr .align 1 _Z16multiplyMatricesPiS_S_i_param_2,
	.param .u32 _Z16multiplyMatricesPiS_S_i_param_3
)
{


	ret;

}


// ===== COMPILED SASS (sm_100) =====

	.target	sm_100

	.elftype	@"ET_EXEC"


//--------------------- .note.nv.tkinfo           --------------------------
	.section	.note.nv.tkinfo,"",@"SHT_NOTE"
	.sectionflags	@"SHF_NOTE_NV_TKINFO"
	.tkinfo
        /*0018*/ 	.word	0x00000002
        /*0030*/ 	.string	""
        /*0030*/ 	.string	"ptxas"
        /*0030*/ 	.string	"Cuda compilation tools, release 13.0, V13.0.88"
        /*0030*/ 	.string	"Build cuda_13.0.r13.0/compiler.36424714_0"
        /*0030*/ 	.string	"-arch sm_100 -m 64 "



//--------------------- .note.nv.cuinfo           --------------------------
	.section	.note.nv.cuinfo,"",@"SHT_NOTE"
	.sectionflags	@"SHF_NOTE_NV_CUINFO"
        /*0018*/ 	.short	0x0002
        /*001a*/ 	.short	0x0064
        /*001c*/ 	.short	0x0082
	.zero		2


//--------------------- .nv.info                  --------------------------
	.section	.nv.info,"",@"SHT_CUDA_INFO"
	.align	4


	//----- nvinfo : EIATTR_REGCOUNT
	.align		4
        /*0000*/ 	.byte	0x04, 0x2f
        /*0002*/ 	.short	(.L_1 - .L_0)
	.align		4
.L_0:
        /*0004*/ 	.word	index@(_Z16multiplyMatricesPiS_S_i)
        /*0008*/ 	.word	0x00000004


	//----- nvinfo : EIATTR_FRAME_SIZE
	.align		4
.L_1:
        /*000c*/ 	.byte	0x04, 0x11
        /*000e*/ 	.short	(.L_3 - .L_2)
	.align		4
.L_2:
        /*0010*/ 	.word	index@(_Z16multiplyMatricesPiS_S_i)
        /*0014*/ 	.word	0x00000000


	//----- nvinfo : EIATTR_MIN_STACK_SIZE
	.align		4
.L_3:
        /*0018*/ 	.byte	0x04, 0x12
        /*001a*/ 	.short	(.L_5 - .L_4)
	.align		4
.L_4:
        /*001c*/ 	.word	index@(_Z16multiplyMatricesPiS_S_i)
        /*0020*/ 	.word	0x00000000
.L_5:


//--------------------- .nv.compat                --------------------------
	.section	.nv.compat,"",@"SHT_CUDA_COMPAT_INFO"
	.align	4
        /*0000*/ 	.byte	0x02, 0x09, 0x00, 0x00, 0x02, 0x02, 0x01, 0x00, 0x02, 0x05, 0x05, 0x00, 0x03, 0x07, 0x01, 0x01
        /*0010*/ 	.byte	0x02, 0x03, 0x00, 0x00, 0x02, 0x06, 0x01, 0x00, 0x04, 0x0b, 0x08, 0x00, 0x09, 0x00, 0x00, 0x00
        /*0020*/ 	.byte	0x00, 0x00, 0x00, 0x00


//--------------------- .nv.info._Z16multiplyMatricesPiS_S_i --------------------------
	.section	.nv.info._Z16multiplyMatricesPiS_S_i,"",@"SHT_CUDA_INFO"
	.sectionflags	@""
	.align	4


	//----- nvinfo : EIATTR_CUDA_API_VERSION
	.align		4
        /*0000*/ 	.byte	0x04, 0x37
        /*0002*/ 	.short	(.L_7 - .L_6)
.L_6:
        /*0004*/ 	.word	0x00000082


	//----- nvinfo : EIATTR_KPARAM_INFO
	.align		4
.L_7:
        /*0008*/ 	.byte	0x04, 0x17
        /*000a*/ 	.short	(.L_9 - .L_8)
.L_8:
        /*000c*/ 	.word	0x00000000
        /*0010*/ 	.short	0x0003
        /*0012*/ 	.short	0x0018
        /*0014*/ 	.byte	0x00, 0xf0, 0x11, 0x00


	//----- nvinfo : EIATTR_KPARAM_INFO
	.align		4
.L_9:
        /*0018*/ 	.byte	0x04, 0x17
        /*001a*/ 	.short	(.L_11 - .L_10)
.L_10:
        /*001c*/ 	.word	0x00000000
        /*0020*/ 	.short	0x0002
        /*0022*/ 	.short	0x0010
        /*0024*/ 	.byte	0x00, 0xf5, 0x21, 0x00


	//----- nvinfo : EIATTR_KPARAM_INFO
	.align		4
.L_11:
        /*0028*/ 	.byte	0x04, 0x17
        /*002a*/ 	.short	(.L_13 - .L_12)
.L_12:
        /*002c*/ 	.word	0x00000000
        /*0030*/ 	.short	0x0001
        /*0032*/ 	.short	0x0008
        /*0034*/ 	.byte	0x00, 0xf5, 0x21, 0x00


	//----- nvinfo : EIATTR_KPARAM_INFO
	.align		4
.L_13:
        /*0038*/ 	.byte	0x04, 0x17
        /*003a*/ 	.short	(.L_15 - .L_14)
.L_14:
        /*003c*/ 	.word	0x00000000
        /*0040*/ 	.short	0x0000
        /*0042*/ 	.short	0x0000
        /*0044*/ 	.byte	0x00, 0xf5, 0x21, 0x00


	//----- nvinfo : EIATTR_SPARSE_MMA_MASK
	.align		4
.L_15:
        /*0048*/ 	.byte	0x03, 0x50
        /*004a*/ 	.short	0x0000


	//----- nvinfo : EIATTR_MAXREG_COUNT
	.align		4
        /*004c*/ 	.byte	0x03, 0x1b
        /*004e*/ 	.short	0x00ff


	//----- nvinfo : EIATTR_MERCURY_ISA_VERSION
	.align		4
        /*0050*/ 	.byte	0x03, 0x5f
        /*0052*/ 	.short	0x0101


	//----- nvinfo : EIATTR_VRC_CTA_INIT_COUNT
	.align		4
        /*0054*/ 	.byte	0x02, 0x4a
	.zero		1
	.zero		1


	//----- nvinfo : EIATTR_EXIT_INSTR_OFFSETS
	.align		4
        /*0058*/ 	.byte	0x04, 0x1c
        /*005a*/ 	.short	(.L_17 - .L_16)


	//   ....[0]....
.L_16:
        /*005c*/ 	.word	0x00000010


	//----- nvinfo : EIATTR_CBANK_PARAM_SIZE
	.align		4
.L_17:
        /*0060*/ 	.byte	0x03, 0x19
        /*0062*/ 	.short	0x001c


	//----- nvinfo : EIATTR_PARAM_CBANK
	.align		4
        /*0064*/ 	.byte	0x04, 0x0a
        /*0066*/ 	.short	(.L_19 - .L_18)
	.align		4
.L_18:
        /*0068*/ 	.word	index@(.nv.constant0._Z16multiplyMatricesPiS_S_i)
        /*006c*/ 	.short	0x0380
        /*006e*/ 	.short	0x001c


	//----- nvinfo : EIATTR_SW_WAR
	.align		4
.L_19:
        /*0070*/ 	.byte	0x04, 0x36
        /*0072*/ 	.short	(.L_21 - .L_20)
.L_20:
        /*0074*/ 	.word	0x00000008
.L_21:


//--------------------- .nv.callgraph             --------------------------
	.section	.nv.callgraph,"",@"SHT_CUDA_CALLGRAPH"
	.align	4
	.sectionentsize	8
	.align		4
        /*0000*/ 	.word	0x00000000
	.align		4
        /*0004*/ 	.word	0xffffffff
	.align		4
        /*0008*/ 	.word	0x00000000
	.align		4
        /*000c*/ 	.word	0xfffffffe
	.align		4
        /*0010*/ 	.word	0x00000000
	.align		4
        /*0014*/ 	.word	0xfffffffd
	.align		4
        /*0018*/ 	.word	0x00000000
	.align		4
        /*001c*/ 	.word	0xfffffffc


//--------------------- .text._Z16multiplyMatricesPiS_S_i --------------------------
	.section	.text._Z16multiplyMatricesPiS_S_i,"ax",@progbits
	.align	128
        .global         _Z16multiplyMatricesPiS_S_i
        .type           _Z16multiplyMatricesPiS_S_i,@function
        .size           _Z16multiplyMatricesPiS_S_i,(.L_x_1 - _Z16multiplyMatricesPiS_S_i)
        .other          _Z16multiplyMatricesPiS_S_i,@"STO_CUDA_ENTRY STV_DEFAULT"
_Z16multiplyMatricesPiS_S_i:
.text._Z16multiplyMatricesPiS_S_i:
[----:B------:R-:W-:Y:S01]  /*0000*/  LDC R1, c[0x0][0x37c] ;  /* 0x0000df00ff017b82 */ /* 0x000fe20000000800 */
[----:B------:R-:W-:Y:S05]  /*0010*/  EXIT ;  /* 0x000000000000794d */ /* 0x000fea0003800000 */
.L_x_0:
[----:B------:R-:W-:-:S00]  /*0020*/  BRA `(.L_x_0) ;  /* 0xfffffffc00fc7947 */ /* 0x000fc0000383ffff */
[----:B------:R-:W-:-:S00]  /*0030*/  NOP ;  /* 0x0000000000007918 */ /* 0x000fc00000000000 */
        /* <DEDUP_REMOVED lines=12> */
.L_x_1:


//--------------------- .nv.shared.reserved.0     --------------------------
	.section	.nv.shared.reserved.0,"aw",@nobits
	.weak		__nv_reservedSMEM_offset_0_alias
	.size		__nv_reservedSMEM_offset_0_alias, 0, 64
	.other		__nv_reservedSMEM_offset_0_alias,@"STO_CUDA_RESERVED_SHARED STV_DEFAULT"
__nv_reservedSMEM_offset_0_alias:
	.zero		0
	.zero		64


//--------------------- .nv.constant0._Z16multiplyMatricesPiS_S_i --------------------------
	.section	.nv.constant0._Z16multiplyMatricesPiS_S_i,"a",@progbits
	.sectionflags	@""
	.align	4
.nv.constant0._Z16multiplyMatricesPiS_S_i:
	.zero		924


//--------------------- SYMBOLS --------------------------

	.type		.nv.reservedSmem.offset0,@object
	.size		.nv.reservedSmem.offset0,0x4
